	.headerflags	@"EF_CUDA_TEXMODE_UNIFIED EF_CUDA_64BIT_ADDRESS EF_CUDA_ACCELERATORS EF_CUDA_SM90 EF_CUDA_VIRTUAL_SM(EF_CUDA_SM90)"
	.elftype	@"ET_EXEC"


//--------------------- .nv.info                  --------------------------
	.section	.nv.info,"",@"SHT_CUDA_INFO"
	.align	4


	//----- nvinfo : EIATTR_REGCOUNT
	.align		4
        /*0000*/ 	.byte	0x04, 0x2f
        /*0002*/ 	.short	(.L_1 - .L_0)
	.align		4
.L_0:
        /*0004*/ 	.word	index@(triton_poi_fused__unsafe_index_add_mul_sub_54)
        /*0008*/ 	.word	0x00000019


	//----- nvinfo : EIATTR_MIN_STACK_SIZE
	.align		4
.L_1:
        /*000c*/ 	.byte	0x04, 0x12
        /*000e*/ 	.short	(.L_3 - .L_2)
	.align		4
.L_2:
        /*0010*/ 	.word	index@(triton_poi_fused__unsafe_index_add_mul_sub_54)
        /*0014*/ 	.word	0x00000000


	//----- nvinfo : EIATTR_FRAME_SIZE
	.align		4
.L_3:
        /*0018*/ 	.byte	0x04, 0x11
        /*001a*/ 	.short	(.L_5 - .L_4)
	.align		4
.L_4:
        /*001c*/ 	.word	index@(triton_poi_fused__unsafe_index_add_mul_sub_54)
        /*0020*/ 	.word	0x00000000


	//----- nvinfo : EIATTR_MIN_STACK_SIZE
	.align		4
.L_5:
        /*0024*/ 	.byte	0x04, 0x12
        /*0026*/ 	.short	(.L_7 - .L_6)
	.align		4
.L_6:
        /*0028*/ 	.word	index@(triton_poi_fused__unsafe_index_add_mul_sub_54)
        /*002c*/ 	.word	0x00000000
.L_7:


//--------------------- .nv.info.triton_poi_fused__unsafe_index_add_mul_sub_54 --------------------------
	.section	.nv.info.triton_poi_fused__unsafe_index_add_mul_sub_54,"",@"SHT_CUDA_INFO"
	.sectionflags	@""
	.align	4


	//----- nvinfo : EIATTR_CUDA_API_VERSION
	.align		4
        /*0000*/ 	.byte	0x04, 0x37
        /*0002*/ 	.short	(.L_9 - .L_8)
.L_8:
        /*0004*/ 	.word	0x0000007c


	//----- nvinfo : EIATTR_KPARAM_INFO
	.align		4
.L_9:
        /*0008*/ 	.byte	0x04, 0x17
        /*000a*/ 	.short	(.L_11 - .L_10)
.L_10:
        /*000c*/ 	.word	0x00000000
        /*0010*/ 	.short	0x0006
        /*0012*/ 	.short	0x0030
        /*0014*/ 	.byte	0x00, 0xf0, 0x11, 0x00


	//----- nvinfo : EIATTR_KPARAM_INFO
	.align		4
.L_11:
        /*0018*/ 	.byte	0x04, 0x17
        /*001a*/ 	.short	(.L_13 - .L_12)
.L_12:
        /*001c*/ 	.word	0x00000000
        /*0020*/ 	.short	0x0005
        /*0022*/ 	.short	0x0028
        /*0024*/ 	.byte	0x00, 0xf4, 0x21, 0x00


	//----- nvinfo : EIATTR_KPARAM_INFO
	.align		4
.L_13:
        /*0028*/ 	.byte	0x04, 0x17
        /*002a*/ 	.short	(.L_15 - .L_14)
.L_14:
        /*002c*/ 	.word	0x00000000
        /*0030*/ 	.short	0x0004
        /*0032*/ 	.short	0x0020
        /*0034*/ 	.byte	0x00, 0xf4, 0x21, 0x00


	//----- nvinfo : EIATTR_KPARAM_INFO
	.align		4
.L_15:
        /*0038*/ 	.byte	0x04, 0x17
        /*003a*/ 	.short	(.L_17 - .L_16)
.L_16:
        /*003c*/ 	.word	0x00000000
        /*0040*/ 	.short	0x0003
        /*0042*/ 	.short	0x0018
        /*0044*/ 	.byte	0x00, 0xf4, 0x21, 0x00


	//----- nvinfo : EIATTR_KPARAM_INFO
	.align		4
.L_17:
        /*0048*/ 	.byte	0x04, 0x17
        /*004a*/ 	.short	(.L_19 - .L_18)
.L_18:
        /*004c*/ 	.word	0x00000000
        /*0050*/ 	.short	0x0002
        /*0052*/ 	.short	0x0010
        /*0054*/ 	.byte	0x00, 0xf4, 0x21, 0x00


	//----- nvinfo : EIATTR_KPARAM_INFO
	.align		4
.L_19:
        /*0058*/ 	.byte	0x04, 0x17
        /*005a*/ 	.short	(.L_21 - .L_20)
.L_20:
        /*005c*/ 	.word	0x00000000
        /*0060*/ 	.short	0x0001
        /*0062*/ 	.short	0x0008
        /*0064*/ 	.byte	0x00, 0xf4, 0x21, 0x00


	//----- nvinfo : EIATTR_KPARAM_INFO
	.align		4
.L_21:
        /*0068*/ 	.byte	0x04, 0x17
        /*006a*/ 	.short	(.L_23 - .L_22)
.L_22:
        /*006c*/ 	.word	0x00000000
        /*0070*/ 	.short	0x0000
        /*0072*/ 	.short	0x0000
        /*0074*/ 	.byte	0x00, 0xf4, 0x21, 0x00


	//----- nvinfo : EIATTR_SPARSE_MMA_MASK
	.align		4
.L_23:
        /*0078*/ 	.byte	0x03, 0x50
        /*007a*/ 	.short	0x0000


	//----- nvinfo : EIATTR_MAXREG_COUNT
	.align		4
        /*007c*/ 	.byte	0x03, 0x1b
        /*007e*/ 	.short	0x00ff


	//----- nvinfo : EIATTR_EXIT_INSTR_OFFSETS
	.align		4
        /*0080*/ 	.byte	0x04, 0x1c
        /*0082*/ 	.short	(.L_25 - .L_24)


	//   ....[0]....
.L_24:
        /*0084*/ 	.word	0x000004e0


	//----- nvinfo : EIATTR_REQNTID
	.align		4
.L_25:
        /*0088*/ 	.byte	0x04, 0x10
        /*008a*/ 	.short	(.L_27 - .L_26)
.L_26:
        /*008c*/ 	.word	0x00000080
        /*0090*/ 	.word	0x00000001
        /*0094*/ 	.word	0x00000001


	//----- nvinfo : EIATTR_CBANK_PARAM_SIZE
	.align		4
.L_27:
        /*0098*/ 	.byte	0x03, 0x19
        /*009a*/ 	.short	0x0034


	//----- nvinfo : EIATTR_PARAM_CBANK
	.align		4
        /*009c*/ 	.byte	0x04, 0x0a
        /*009e*/ 	.short	(.L_29 - .L_28)
	.align		4
.L_28:
        /*00a0*/ 	.word	index@(.nv.constant0.triton_poi_fused__unsafe_index_add_mul_sub_54)
        /*00a4*/ 	.short	0x0210
        /*00a6*/ 	.short	0x0034


	//----- nvinfo : EIATTR_SW_WAR
	.align		4
.L_29:
        /*00a8*/ 	.byte	0x04, 0x36
        /*00aa*/ 	.short	(.L_31 - .L_30)
.L_30:
        /*00ac*/ 	.word	0x00000008
.L_31:


//--------------------- .nv.callgraph             --------------------------
	.section	.nv.callgraph,"",@"SHT_CUDA_CALLGRAPH"
	.align	4
	.sectionentsize	8
	.align		4
        /*0000*/ 	.word	0x00000000
	.align		4
        /*0004*/ 	.word	0xffffffff
	.align		4
        /*0008*/ 	.word	0x00000000
	.align		4
        /*000c*/ 	.word	0xfffffffe
	.align		4
        /*0010*/ 	.word	0x00000000
	.align		4
        /*0014*/ 	.word	0xfffffffd
	.align		4
        /*0018*/ 	.word	0x00000000
	.align		4
        /*001c*/ 	.word	0xfffffffc


//--------------------- .text.triton_poi_fused__unsafe_index_add_mul_sub_54 --------------------------
	.section	.text.triton_poi_fused__unsafe_index_add_mul_sub_54,"ax",@progbits
	.align	128
        .global         triton_poi_fused__unsafe_index_add_mul_sub_54
        .type           triton_poi_fused__unsafe_index_add_mul_sub_54,@function
        .size           triton_poi_fused__unsafe_index_add_mul_sub_54,(.L_x_1 - triton_poi_fused__unsafe_index_add_mul_sub_54)
        .other          triton_poi_fused__unsafe_index_add_mul_sub_54,@"STO_CUDA_ENTRY STV_DEFAULT"
triton_poi_fused__unsafe_index_add_mul_sub_54:
.text.triton_poi_fused__unsafe_index_add_mul_sub_54:
[----:B------:R-:W-:Y:S01]  /*0000*/  LDC R1, c[0x0][0x28] ;  /* 0x00000a00ff017b82 */ /* 0x000fe20000000800 */
[----:B------:R-:W1:Y:S07]  /*0010*/  S2R R0, SR_TID.X ;  /* 0x0000000000007919 */ /* 0x000e6e0000002100 */
[----:B------:R-:W2:Y:S01]  /*0020*/  LDC.64 R14, c[0x0][0x210] ;  /* 0x00008400ff0e7b82 */ /* 0x000ea20000000a00 */
[----:B------:R-:W-:Y:S01]  /*0030*/  ULDC.64 UR4, c[0x0][0x208] ;  /* 0x0000820000047ab9 */ /* 0x000fe20000000a00 */
[----:B------:R-:W-:Y:S01]  /*0040*/  ULDC.64 UR6, c[0x0][0x220] ;  /* 0x0000880000067ab9 */ /* 0x000fe20000000a00 */
[----:B------:R-:W3:Y:S05]  /*0050*/  S2R R3, SR_CTAID.X ;  /* 0x0000000000037919 */ /* 0x000eea0000002500 */
[----:B------:R-:W4:Y:S01]  /*0060*/  LDC.64 R8, c[0x0][0x218] ;  /* 0x00008600ff087b82 */ /* 0x000f220000000a00 */
[----:B-1----:R-:W-:-:S05]  /*0070*/  IMAD.SHL.U32 R0, R0, 0x2, RZ ;  /* 0x0000000200007824 */ /* 0x002fca00078e00ff */
[----:B------:R-:W-:-:S05]  /*0080*/  LOP3.LUT R0, R0, 0xfe, RZ, 0xc0, !PT ;  /* 0x000000fe00007812 */ /* 0x000fca00078ec0ff */
[----:B---3--:R-:W-:-:S05]  /*0090*/  IMAD R0, R3, 0x100, R0 ;  /* 0x0000010003007824 */ /* 0x008fca00078e0200 */
[----:B------:R-:W-:-:S04]  /*00a0*/  SHF.R.S32.HI R5, RZ, 0x1f, R0 ;  /* 0x0000001fff057819 */ /* 0x000fc80000011400 */
[----:B------:R-:W-:-:S04]  /*00b0*/  LEA.HI R2, R5, R0, RZ, 0x2 ;  /* 0x0000000005027211 */ /* 0x000fc800078f10ff */
[----:B------:R-:W-:Y:S02]  /*00c0*/  SHF.R.S32.HI R4, RZ, 0x2, R2 ;  /* 0x00000002ff047819 */ /* 0x000fe40000011402 */
[----:B------:R-:W-:Y:S02]  /*00d0*/  LOP3.LUT R7, R2, 0xfffffffc, RZ, 0xc0, !PT ;  /* 0xfffffffc02077812 */ /* 0x000fe400078ec0ff */
[----:B------:R-:W-:-:S04]  /*00e0*/  LEA.HI R5, R4, R4, RZ, 0x2 ;  /* 0x0000000404057211 */ /* 0x000fc800078f10ff */
[----:B------:R-:W-:-:S05]  /*00f0*/  LOP3.LUT R5, R5, 0xfffffffc, RZ, 0xc0, !PT ;  /* 0xfffffffc05057812 */ /* 0x000fca00078ec0ff */
[----:B------:R-:W-:-:S04]  /*0100*/  IMAD.IADD R5, R4, 0x1, -R5 ;  /* 0x0000000104057824 */ /* 0x000fc800078e0a05 */
[----:B--2---:R-:W-:Y:S02]  /*0110*/  IMAD.WIDE R14, R5, 0x8, R14 ;  /* 0x00000008050e7825 */ /* 0x004fe400078e020e */
[----:B------:R-:W1:Y:S04]  /*0120*/  LDC.64 R4, c[0x0][0x228] ;  /* 0x00008a00ff047b82 */ /* 0x000e680000000a00 */
[----:B------:R-:W2:Y:S01]  /*0130*/  LDG.E.EL.64 R14, desc[UR4][R14.64] ;  /* 0x000000040e0e7981 */ /* 0x000ea2000c2e1b00 */
[----:B------:R-:W-:-:S04]  /*0140*/  IMAD.IADD R12, R0, 0x1, -R7 ;  /* 0x00000001000c7824 */ /* 0x000fc800078e0a07 */
[----:B----4-:R-:W-:-:S06]  /*0150*/  IMAD.WIDE R8, R12, 0x8, R8 ;  /* 0x000000080c087825 */ /* 0x010fcc00078e0208 */
[----:B------:R-:W3:Y:S01]  /*0160*/  LDG.E.EL.128 R8, desc[UR4][R8.64] ;  /* 0x0000000408087981 */ /* 0x000ee2000c2e1d00 */
[----:B-1----:R-:W-:-:S06]  /*0170*/  IMAD.WIDE R4, R12, 0x8, R4 ;  /* 0x000000080c047825 */ /* 0x002fcc00078e0204 */
[----:B------:R-:W4:Y:S01]  /*0180*/  LDG.E.EL.128 R4, desc[UR4][R4.64] ;  /* 0x0000000404047981 */ /* 0x000f22000c2e1d00 */
[----:B------:R-:W-:-:S04]  /*0190*/  SHF.R.S32.HI R3, RZ, 0x17, R3 ;  /* 0x00000017ff037819 */ /* 0x000fc80000011403 */
[----:B------:R-:W-:-:S04]  /*01a0*/  SGXT R3, R3, 0x1 ;  /* 0x000000010303781a */ /* 0x000fc80000000200 */
[----:B------:R-:W-:Y:S02]  /*01b0*/  LEA.HI R3, R3, R0, RZ, 0x4 ;  /* 0x0000000003037211 */ /* 0x000fe400078f20ff */
[----:B--2---:R-:W-:-:S04]  /*01c0*/  SHF.R.U32.HI R13, RZ, 0x1e, R15 ;  /* 0x0000001eff0d7819 */ /* 0x004fc8000001160f */
[----:B------:R-:W-:-:S04]  /*01d0*/  LOP3.LUT R13, R13, 0x2, RZ, 0xc0, !PT ;  /* 0x000000020d0d7812 */ /* 0x000fc800078ec0ff */
[----:B------:R-:W-:Y:S02]  /*01e0*/  IADD3 R16, P0, R14, R13, RZ ;  /* 0x0000000d0e107210 */ /* 0x000fe40007f1e0ff */
[----:B---3--:R-:W-:-:S03]  /*01f0*/  SHF.R.U32.HI R19, RZ, 0x1c, R9 ;  /* 0x0000001cff137819 */ /* 0x008fc60000011609 */
[----:B------:R-:W-:Y:S01]  /*0200*/  IMAD.X R13, RZ, RZ, R15, P0 ;  /* 0x000000ffff0d7224 */ /* 0x000fe200000e060f */
[----:B------:R-:W-:Y:S01]  /*0210*/  LEA R2, P0, R8, UR6, 0x2 ;  /* 0x0000000608027c11 */ /* 0x000fe2000f8010ff */
[----:B------:R-:W-:Y:S01]  /*0220*/  IMAD.SHL.U32 R14, R16, 0x8, RZ ;  /* 0x00000008100e7824 */ /* 0x000fe200078e00ff */
[----:B------:R-:W-:Y:S02]  /*0230*/  SHF.R.U32.HI R15, RZ, 0x1c, R11 ;  /* 0x0000001cff0f7819 */ /* 0x000fe4000001160b */
[----:B------:R-:W-:Y:S02]  /*0240*/  LEA R17, P1, R10, UR6, 0x2 ;  /* 0x000000060a117c11 */ /* 0x000fe4000f8210ff */
[----:B------:R-:W-:Y:S02]  /*0250*/  LEA.HI.X R18, R8, UR7, R9, 0x2, P0 ;  /* 0x0000000708127c11 */ /* 0x000fe400080f1409 */
[----:B------:R-:W-:Y:S02]  /*0260*/  SHF.L.U64.HI R13, R16, 0x3, R13 ;  /* 0x00000003100d7819 */ /* 0x000fe4000001020d */
[----:B------:R-:W-:-:S02]  /*0270*/  LOP3.LUT R15, R15, 0x8, RZ, 0xc0, !PT ;  /* 0x000000080f0f7812 */ /* 0x000fc400078ec0ff */
[----:B----4-:R-:W-:Y:S02]  /*0280*/  LEA R9, P4, R4, UR6, 0x2 ;  /* 0x0000000604097c11 */ /* 0x010fe4000f8810ff */
[----:B------:R-:W-:Y:S02]  /*0290*/  LEA.HI.X R16, R10, UR7, R11, 0x2, P1 ;  /* 0x000000070a107c11 */ /* 0x000fe400088f140b */
[--C-:B------:R-:W-:Y:S02]  /*02a0*/  SHF.R.U32.HI R11, RZ, 0x1c, R5.reuse ;  /* 0x0000001cff0b7819 */ /* 0x100fe40000011605 */
[----:B------:R-:W-:Y:S02]  /*02b0*/  LEA.HI.X R20, R4, UR7, R5, 0x2, P4 ;  /* 0x0000000704147c11 */ /* 0x000fe4000a0f1405 */
[----:B------:R-:W1:Y:S01]  /*02c0*/  LDC.64 R4, c[0x0][0x230] ;  /* 0x00008c00ff047b82 */ /* 0x000e620000000a00 */
[----:B------:R-:W-:Y:S02]  /*02d0*/  IADD3 R8, P2, P3, R14, R17, R15 ;  /* 0x000000110e087210 */ /* 0x000fe40007b5e00f */
[----:B------:R-:W-:-:S02]  /*02e0*/  LOP3.LUT R19, R19, 0x8, RZ, 0xc0, !PT ;  /* 0x0000000813137812 */ /* 0x000fc400078ec0ff */
[----:B------:R-:W-:Y:S02]  /*02f0*/  LEA R15, P4, R6, UR6, 0x2 ;  /* 0x00000006060f7c11 */ /* 0x000fe4000f8810ff */
[----:B------:R-:W-:Y:S02]  /*0300*/  SHF.R.U32.HI R10, RZ, 0x1c, R7 ;  /* 0x0000001cff0a7819 */ /* 0x000fe40000011607 */
[----:B------:R-:W-:Y:S02]  /*0310*/  LOP3.LUT R11, R11, 0x8, RZ, 0xc0, !PT ;  /* 0x000000080b0b7812 */ /* 0x000fe400078ec0ff */
[----:B------:R-:W-:Y:S02]  /*0320*/  IADD3 R2, P0, P1, R14, R2, R19 ;  /* 0x000000020e027210 */ /* 0x000fe4000791e013 */
[----:B------:R-:W-:Y:S02]  /*0330*/  LEA.HI.X R22, R6, UR7, R7, 0x2, P4 ;  /* 0x0000000706167c11 */ /* 0x000fe4000a0f1407 */
[----:B------:R-:W-:-:S02]  /*0340*/  LOP3.LUT R7, R10, 0x8, RZ, 0xc0, !PT ;  /* 0x000000080a077812 */ /* 0x000fc400078ec0ff */
[C---:B------:R-:W-:Y:S02]  /*0350*/  IADD3 R6, P4, P5, R14.reuse, R9, R11 ;  /* 0x000000090e067210 */ /* 0x040fe40007d9e00b */
[----:B------:R-:W-:Y:S02]  /*0360*/  SHF.R.S32.HI R11, RZ, 0x4, R3 ;  /* 0x00000004ff0b7819 */ /* 0x000fe40000011403 */
[----:B------:R-:W-:Y:S02]  /*0370*/  IADD3.X R3, R13, R18, RZ, P0, P1 ;  /* 0x000000120d037210 */ /* 0x000fe400007e24ff */
[----:B------:R-:W-:Y:S01]  /*0380*/  IADD3 R10, P0, P1, R14, R15, R7 ;  /* 0x0000000f0e0a7210 */ /* 0x000fe2000791e007 */
[----:B------:R-:W-:Y:S01]  /*0390*/  IMAD.SHL.U32 R15, R11, 0x4, RZ ;  /* 0x000000040b0f7824 */ /* 0x000fe200078e00ff */
[C---:B------:R-:W-:Y:S02]  /*03a0*/  IADD3.X R9, R13.reuse, R16, RZ, P2, P3 ;  /* 0x000000100d097210 */ /* 0x040fe400017e64ff */
[----:B------:R-:W-:Y:S01]  /*03b0*/  IADD3.X R7, R13, R20, RZ, P4, P5 ;  /* 0x000000140d077210 */ /* 0x000fe200027ea4ff */
[----:B------:R-:W-:Y:S01]  /*03c0*/  IMAD.WIDE R2, R15, 0x4, R2 ;  /* 0x000000040f027825 */ /* 0x000fe200078e0202 */
[----:B------:R-:W-:-:S03]  /*03d0*/  IADD3.X R11, R13, R22, RZ, P0, P1 ;  /* 0x000000160d0b7210 */ /* 0x000fc600007e24ff */
[C---:B------:R-:W-:Y:S02]  /*03e0*/  IMAD.WIDE R8, R15.reuse, 0x4, R8 ;  /* 0x000000040f087825 */ /* 0x040fe400078e0208 */
[----:B------:R-:W2:Y:S02]  /*03f0*/  LDG.E.EL R3, desc[UR4][R2.64] ;  /* 0x0000000402037981 */ /* 0x000ea4000c2e1900 */
[C---:B------:R-:W-:Y:S02]  /*0400*/  IMAD.WIDE R6, R15.reuse, 0x4, R6 ;  /* 0x000000040f067825 */ /* 0x040fe400078e0206 */
[----:B------:R-:W3:Y:S02]  /*0410*/  LDG.E.EL R8, desc[UR4][R8.64] ;  /* 0x0000000408087981 */ /* 0x000ee4000c2e1900 */
[----:B------:R-:W-:Y:S02]  /*0420*/  IMAD.WIDE R10, R15, 0x4, R10 ;  /* 0x000000040f0a7825 */ /* 0x000fe400078e020a */
[----:B------:R-:W2:Y:S02]  /*0430*/  LDG.E.EL R6, desc[UR4][R6.64] ;  /* 0x0000000406067981 */ /* 0x000ea4000c2e1900 */
[----:B-1----:R-:W-:-:S02]  /*0440*/  IMAD.WIDE R4, R12, 0x4, R4 ;  /* 0x000000040c047825 */ /* 0x002fc400078e0204 */
[----:B------:R-:W3:Y:S01]  /*0450*/  LDG.E.EL R11, desc[UR4][R10.64] ;  /* 0x000000040a0b7981 */ /* 0x000ee2000c2e1900 */
[----:B------:R-:W1:Y:S03]  /*0460*/  LDC.64 R12, c[0x0][0x238] ;  /* 0x00008e00ff0c7b82 */ /* 0x000e660000000a00 */
[----:B------:R-:W4:Y:S01]  /*0470*/  LDG.E.EL.64 R4, desc[UR4][R4.64] ;  /* 0x0000000404047981 */ /* 0x000f22000c2e1b00 */
[----:B-1----:R-:W-:-:S04]  /*0480*/  IMAD.WIDE R12, R0, 0x4, R12 ;  /* 0x00000004000c7825 */ /* 0x002fc800078e020c */
[----:B--2---:R-:W-:Y:S01]  /*0490*/  FADD R14, -R3, R6 ;  /* 0x00000006030e7221 */ /* 0x004fe20000000100 */
[----:B---3--:R-:W-:-:S03]  /*04a0*/  FADD R15, -R8, R11 ;  /* 0x0000000b080f7221 */ /* 0x008fc60000000100 */
[----:B----4-:R-:W-:Y:S01]  /*04b0*/  FFMA R14, R4, R14, R3 ;  /* 0x0000000e040e7223 */ /* 0x010fe20000000003 */
[----:B------:R-:W-:-:S05]  /*04c0*/  FFMA R15, R5, R15, R8 ;  /* 0x0000000f050f7223 */ /* 0x000fca0000000008 */
[----:B------:R-:W-:Y:S01]  /*04d0*/  STG.E.64 desc[UR4][R12.64], R14 ;  /* 0x0000000e0c007986 */ /* 0x000fe2000c101b04 */
[----:B------:R-:W-:Y:S05]  /*04e0*/  EXIT ;  /* 0x000000000000794d */ /* 0x000fea0003800000 */
.L_x_0:
[----:B------:R-:W-:-:S00]  /*04f0*/  BRA `(.L_x_0) ;  /* 0xfffffffc00fc7947 */ /* 0x000fc0000383ffff */
[----:B------:R-:W-:-:S00]  /*0500*/  NOP ;  /* 0x0000000000007918 */ /* 0x000fc00000000000 */
[----:B------:R-:W-:-:S00]  /*0510*/  NOP ;  /* 0x0000000000007918 */ /* 0x000fc00000000000 */
[----:B------:R-:W-:-:S00]  /*0520*/  NOP ;  /* 0x0000000000007918 */ /* 0x000fc00000000000 */
[----:B------:R-:W-:-:S00]  /*0530*/  NOP ;  /* 0x0000000000007918 */ /* 0x000fc00000000000 */
[----:B------:R-:W-:-:S00]  /*0540*/  NOP ;  /* 0x0000000000007918 */ /* 0x000fc00000000000 */
[----:B------:R-:W-:-:S00]  /*0550*/  NOP ;  /* 0x0000000000007918 */ /* 0x000fc00000000000 */
[----:B------:R-:W-:-:S00]  /*0560*/  NOP ;  /* 0x0000000000007918 */ /* 0x000fc00000000000 */
[----:B------:R-:W-:-:S00]  /*0570*/  NOP ;  /* 0x0000000000007918 */ /* 0x000fc00000000000 */
.L_x_1:


//--------------------- .nv.constant0.triton_poi_fused__unsafe_index_add_mul_sub_54 --------------------------
	.section	.nv.constant0.triton_poi_fused__unsafe_index_add_mul_sub_54,"a",@progbits
	.sectionflags	@""
	.align	4
.nv.constant0.triton_poi_fused__unsafe_index_add_mul_sub_54:
	.zero		580
